//
// Generated by NVIDIA NVVM Compiler
//
// Compiler Build ID: CL-36424714
// Cuda compilation tools, release 13.0, V13.0.88
// Based on NVVM 20.0.0
//

.version 9.0
.target sm_100
.address_size 64

	// .globl	_Z4initPdS_m

.visible .entry _Z4initPdS_m(
	.param .u64 .ptr .align 1 _Z4initPdS_m_param_0,
	.param .u64 .ptr .align 1 _Z4initPdS_m_param_1,
	.param .u64 _Z4initPdS_m_param_2
)
{
	.reg .pred 	%p<2>;
	.reg .b32 	%r<6>;
	.reg .b64 	%rd<10>;
	.reg .b64 	%fd<2>;

	ld.param.u64 	%rd2, [_Z4initPdS_m_param_0];
	ld.param.u64 	%rd3, [_Z4initPdS_m_param_1];
	ld.param.u64 	%rd4, [_Z4initPdS_m_param_2];
	mov.u32 	%r1, %ctaid.x;
	mov.u32 	%r2, %ntid.x;
	mov.u32 	%r3, %tid.x;
	mad.lo.s32 	%r4, %r1, %r2, %r3;
	cvt.u64.u32 	%rd1, %r4;
	setp.le.u64 	%p1, %rd4, %rd1;
	@%p1 bra 	$L__BB0_2;
	cvt.u32.u64 	%r5, %rd1;
	cvta.to.global.u64 	%rd5, %rd2;
	cvta.to.global.u64 	%rd6, %rd3;
	cvt.rn.f64.u32 	%fd1, %r5;
	shl.b64 	%rd7, %rd1, 3;
	add.s64 	%rd8, %rd5, %rd7;
	st.global.f64 	[%rd8], %fd1;
	add.s64 	%rd9, %rd6, %rd7;
	st.global.f64 	[%rd9], %fd1;
$L__BB0_2:
	ret;

}
	// .globl	_Z5daxpyPdS_dm
.visible .entry _Z5daxpyPdS_dm(
	.param .u64 .ptr .align 1 _Z5daxpyPdS_dm_param_0,
	.param .u64 .ptr .align 1 _Z5daxpyPdS_dm_param_1,
	.param .f64 _Z5daxpyPdS_dm_param_2,
	.param .u64 _Z5daxpyPdS_dm_param_3
)
{
	.reg .pred 	%p<3>;
	.reg .b32 	%r<10>;
	.reg .b64 	%rd<13>;
	.reg .b64 	%fd<5>;

	ld.param.u64 	%rd6, [_Z5daxpyPdS_dm_param_0];
	ld.param.u64 	%rd7, [_Z5daxpyPdS_dm_param_1];
	ld.param.f64 	%fd1, [_Z5daxpyPdS_dm_param_2];
	ld.param.u64 	%rd8, [_Z5daxpyPdS_dm_param_3];
	mov.u32 	%r6, %ctaid.x;
	mov.u32 	%r1, %ntid.x;
	mov.u32 	%r7, %tid.x;
	mad.lo.s32 	%r9, %r6, %r1, %r7;
	cvt.s64.s32 	%rd12, %r9;
	setp.le.u64 	%p1, %rd8, %rd12;
	@%p1 bra 	$L__BB1_3;
	mov.u32 	%r8, %nctaid.x;
	mul.lo.s32 	%r3, %r8, %r1;
	cvta.to.global.u64 	%rd2, %rd6;
	cvta.to.global.u64 	%rd3, %rd7;
$L__BB1_2:
	shl.b64 	%rd9, %rd12, 3;
	add.s64 	%rd10, %rd2, %rd9;
	ld.global.f64 	%fd2, [%rd10];
	add.s64 	%rd11, %rd3, %rd9;
	ld.global.f64 	%fd3, [%rd11];
	fma.rn.f64 	%fd4, %fd1, %fd2, %fd3;
	st.global.f64 	[%rd11], %fd4;
	add.s32 	%r9, %r9, %r3;
	cvt.s64.s32 	%rd12, %r9;
	setp.gt.u64 	%p2, %rd8, %rd12;
	@%p2 bra 	$L__BB1_2;
$L__BB1_3:
	ret;

}


// ===== COMPILED SASS (sm_100) =====

	.target	sm_100

	.elftype	@"ET_EXEC"


//--------------------- .note.nv.tkinfo           --------------------------
	.section	.note.nv.tkinfo,"",@"SHT_NOTE"
	.sectionflags	@"SHF_NOTE_NV_TKINFO"
	.tkinfo
        /*0018*/ 	.word	0x00000002
        /*0030*/ 	.string	""
        /*0030*/ 	.string	"ptxas"
        /*0030*/ 	.string	"Cuda compilation tools, release 13.0, V13.0.88"
        /*0030*/ 	.string	"Build cuda_13.0.r13.0/compiler.36424714_0"
        /*0030*/ 	.string	"-arch sm_100 -m 64 "



//--------------------- .note.nv.cuinfo           --------------------------
	.section	.note.nv.cuinfo,"",@"SHT_NOTE"
	.sectionflags	@"SHF_NOTE_NV_CUINFO"
        /*0018*/ 	.short	0x0002
        /*001a*/ 	.short	0x0064
        /*001c*/ 	.short	0x0082
	.zero		2


//--------------------- .nv.info                  --------------------------
	.section	.nv.info,"",@"SHT_CUDA_INFO"
	.align	4


	//----- nvinfo : EIATTR_REGCOUNT
	.align		4
        /*0000*/ 	.byte	0x04, 0x2f
        /*0002*/ 	.short	(.L_1 - .L_0)
	.align		4
.L_0:
        /*0004*/ 	.word	index@(_Z4initPdS_m)
        /*0008*/ 	.word	0x0000000a


	//----- nvinfo : EIATTR_FRAME_SIZE
	.align		4
.L_1:
        /*000c*/ 	.byte	0x04, 0x11
        /*000e*/ 	.short	(.L_3 - .L_2)
	.align		4
.L_2:
        /*0010*/ 	.word	index@(_Z4initPdS_m)
        /*0014*/ 	.word	0x00000000


	//----- nvinfo : EIATTR_REGCOUNT
	.align		4
.L_3:
        /*0018*/ 	.byte	0x04, 0x2f
        /*001a*/ 	.short	(.L_5 - .L_4)
	.align		4
.L_4:
        /*001c*/ 	.word	index@(_Z5daxpyPdS_dm)
        /*0020*/ 	.word	0x0000000e


	//----- nvinfo : EIATTR_FRAME_SIZE
	.align		4
.L_5:
        /*0024*/ 	.byte	0x04, 0x11
        /*0026*/ 	.short	(.L_7 - .L_6)
	.align		4
.L_6:
        /*0028*/ 	.word	index@(_Z5daxpyPdS_dm)
        /*002c*/ 	.word	0x00000000


	//----- nvinfo : EIATTR_MIN_STACK_SIZE
	.align		4
.L_7:
        /*0030*/ 	.byte	0x04, 0x12
        /*0032*/ 	.short	(.L_9 - .L_8)
	.align		4
.L_8:
        /*0034*/ 	.word	index@(_Z5daxpyPdS_dm)
        /*0038*/ 	.word	0x00000000


	//----- nvinfo : EIATTR_MIN_STACK_SIZE
	.align		4
.L_9:
        /*003c*/ 	.byte	0x04, 0x12
        /*003e*/ 	.short	(.L_11 - .L_10)
	.align		4
.L_10:
        /*0040*/ 	.word	index@(_Z4initPdS_m)
        /*0044*/ 	.word	0x00000000
.L_11:


//--------------------- .nv.compat                --------------------------
	.section	.nv.compat,"",@"SHT_CUDA_COMPAT_INFO"
	.align	4
        /*0000*/ 	.byte	0x02, 0x09, 0x00, 0x00, 0x02, 0x02, 0x01, 0x00, 0x02, 0x05, 0x05, 0x00, 0x03, 0x07, 0x01, 0x01
        /*0010*/ 	.byte	0x02, 0x03, 0x00, 0x00, 0x02, 0x06, 0x01, 0x00, 0x04, 0x0b, 0x08, 0x00, 0x01, 0x00, 0x00, 0x00
        /*0020*/ 	.byte	0x00, 0x00, 0x00, 0x00


//--------------------- .nv.info._Z5daxpyPdS_dm   --------------------------
	.section	.nv.info._Z5daxpyPdS_dm,"",@"SHT_CUDA_INFO"
	.sectionflags	@""
	.align	4


	//----- nvinfo : EIATTR_CUDA_API_VERSION
	.align		4
        /*0000*/ 	.byte	0x04, 0x37
        /*0002*/ 	.short	(.L_13 - .L_12)
.L_12:
        /*0004*/ 	.word	0x00000082


	//----- nvinfo : EIATTR_KPARAM_INFO
	.align		4
.L_13:
        /*0008*/ 	.byte	0x04, 0x17
        /*000a*/ 	.short	(.L_15 - .L_14)
.L_14:
        /*000c*/ 	.word	0x00000000
        /*0010*/ 	.short	0x0003
        /*0012*/ 	.short	0x0018
        /*0014*/ 	.byte	0x00, 0xf0, 0x21, 0x00


	//----- nvinfo : EIATTR_KPARAM_INFO
	.align		4
.L_15:
        /*0018*/ 	.byte	0x04, 0x17
        /*001a*/ 	.short	(.L_17 - .L_16)
.L_16:
        /*001c*/ 	.word	0x00000000
        /*0020*/ 	.short	0x0002
        /*0022*/ 	.short	0x0010
        /*0024*/ 	.byte	0x00, 0xf0, 0x21, 0x00


	//----- nvinfo : EIATTR_KPARAM_INFO
	.align		4
.L_17:
        /*0028*/ 	.byte	0x04, 0x17
        /*002a*/ 	.short	(.L_19 - .L_18)
.L_18:
        /*002c*/ 	.word	0x00000000
        /*0030*/ 	.short	0x0001
        /*0032*/ 	.short	0x0008
        /*0034*/ 	.byte	0x00, 0xf5, 0x21, 0x00


	//----- nvinfo : EIATTR_KPARAM_INFO
	.align		4
.L_19:
        /*0038*/ 	.byte	0x04, 0x17
        /*003a*/ 	.short	(.L_21 - .L_20)
.L_20:
        /*003c*/ 	.word	0x00000000
        /*0040*/ 	.short	0x0000
        /*0042*/ 	.short	0x0000
        /*0044*/ 	.byte	0x00, 0xf5, 0x21, 0x00


	//----- nvinfo : EIATTR_SPARSE_MMA_MASK
	.align		4
.L_21:
        /*0048*/ 	.byte	0x03, 0x50
        /*004a*/ 	.short	0x0000


	//----- nvinfo : EIATTR_MAXREG_COUNT
	.align		4
        /*004c*/ 	.byte	0x03, 0x1b
        /*004e*/ 	.short	0x00ff


	//----- nvinfo : EIATTR_MERCURY_ISA_VERSION
	.align		4
        /*0050*/ 	.byte	0x03, 0x5f
        /*0052*/ 	.short	0x0101


	//----- nvinfo : EIATTR_VRC_CTA_INIT_COUNT
	.align		4
        /*0054*/ 	.byte	0x02, 0x4a
	.zero		1
	.zero		1


	//----- nvinfo : EIATTR_EXIT_INSTR_OFFSETS
	.align		4
        /*0058*/ 	.byte	0x04, 0x1c
        /*005a*/ 	.short	(.L_23 - .L_22)


	//   ....[0]....
.L_22:
        /*005c*/ 	.word	0x00000090


	//   ....[1]....
        /*0060*/ 	.word	0x00000210


	//----- nvinfo : EIATTR_CRS_STACK_SIZE
	.align		4
.L_23:
        /*0064*/ 	.byte	0x04, 0x1e
        /*0066*/ 	.short	(.L_25 - .L_24)
.L_24:
        /*0068*/ 	.word	0x00000000


	//----- nvinfo : EIATTR_CBANK_PARAM_SIZE
	.align		4
.L_25:
        /*006c*/ 	.byte	0x03, 0x19
        /*006e*/ 	.short	0x0020


	//----- nvinfo : EIATTR_PARAM_CBANK
	.align		4
        /*0070*/ 	.byte	0x04, 0x0a
        /*0072*/ 	.short	(.L_27 - .L_26)
	.align		4
.L_26:
        /*0074*/ 	.word	index@(.nv.constant0._Z5daxpyPdS_dm)
        /*0078*/ 	.short	0x0380
        /*007a*/ 	.short	0x0020


	//----- nvinfo : EIATTR_SW_WAR
	.align		4
.L_27:
        /*007c*/ 	.byte	0x04, 0x36
        /*007e*/ 	.short	(.L_29 - .L_28)
.L_28:
        /*0080*/ 	.word	0x00000008
.L_29:


//--------------------- .nv.info._Z4initPdS_m     --------------------------
	.section	.nv.info._Z4initPdS_m,"",@"SHT_CUDA_INFO"
	.sectionflags	@""
	.align	4


	//----- nvinfo : EIATTR_CUDA_API_VERSION
	.align		4
        /*0000*/ 	.byte	0x04, 0x37
        /*0002*/ 	.short	(.L_31 - .L_30)
.L_30:
        /*0004*/ 	.word	0x00000082


	//----- nvinfo : EIATTR_KPARAM_INFO
	.align		4
.L_31:
        /*0008*/ 	.byte	0x04, 0x17
        /*000a*/ 	.short	(.L_33 - .L_32)
.L_32:
        /*000c*/ 	.word	0x00000000
        /*0010*/ 	.short	0x0002
        /*0012*/ 	.short	0x0010
        /*0014*/ 	.byte	0x00, 0xf0, 0x21, 0x00


	//----- nvinfo : EIATTR_KPARAM_INFO
	.align		4
.L_33:
        /*0018*/ 	.byte	0x04, 0x17
        /*001a*/ 	.short	(.L_35 - .L_34)
.L_34:
        /*001c*/ 	.word	0x00000000
        /*0020*/ 	.short	0x0001
        /*0022*/ 	.short	0x0008
        /*0024*/ 	.byte	0x00, 0xf5, 0x21, 0x00


	//----- nvinfo : EIATTR_KPARAM_INFO
	.align		4
.L_35:
        /*0028*/ 	.byte	0x04, 0x17
        /*002a*/ 	.short	(.L_37 - .L_36)
.L_36:
        /*002c*/ 	.word	0x00000000
        /*0030*/ 	.short	0x0000
        /*0032*/ 	.short	0x0000
        /*0034*/ 	.byte	0x00, 0xf5, 0x21, 0x00


	//----- nvinfo : EIATTR_SPARSE_MMA_MASK
	.align		4
.L_37:
        /*0038*/ 	.byte	0x03, 0x50
        /*003a*/ 	.short	0x0000


	//----- nvinfo : EIATTR_MAXREG_COUNT
	.align		4
        /*003c*/ 	.byte	0x03, 0x1b
        /*003e*/ 	.short	0x00ff


	//----- nvinfo : EIATTR_MERCURY_ISA_VERSION
	.align		4
        /*0040*/ 	.byte	0x03, 0x5f
        /*0042*/ 	.short	0x0101


	//----- nvinfo : EIATTR_VRC_CTA_INIT_COUNT
	.align		4
        /*0044*/ 	.byte	0x02, 0x4a
	.zero		1
	.zero		1


	//----- nvinfo : EIATTR_EXIT_INSTR_OFFSETS
	.align		4
        /*0048*/ 	.byte	0x04, 0x1c
        /*004a*/ 	.short	(.L_39 - .L_38)


	//   ....[0]....
.L_38:
        /*004c*/ 	.word	0x00000080


	//   ....[1]....
        /*0050*/ 	.word	0x00000140


	//----- nvinfo : EIATTR_CBANK_PARAM_SIZE
	.align		4
.L_39:
        /*0054*/ 	.byte	0x03, 0x19
        /*0056*/ 	.short	0x0018


	//----- nvinfo : EIATTR_PARAM_CBANK
	.align		4
        /*0058*/ 	.byte	0x04, 0x0a
        /*005a*/ 	.short	(.L_41 - .L_40)
	.align		4
.L_40:
        /*005c*/ 	.word	index@(.nv.constant0._Z4initPdS_m)
        /*0060*/ 	.short	0x0380
        /*0062*/ 	.short	0x0018


	//----- nvinfo : EIATTR_SW_WAR
	.align		4
.L_41:
        /*0064*/ 	.byte	0x04, 0x36
        /*0066*/ 	.short	(.L_43 - .L_42)
.L_42:
        /*0068*/ 	.word	0x00000008
.L_43:


//--------------------- .nv.callgraph             --------------------------
	.section	.nv.callgraph,"",@"SHT_CUDA_CALLGRAPH"
	.align	4
	.sectionentsize	8
	.align		4
        /*0000*/ 	.word	0x00000000
	.align		4
        /*0004*/ 	.word	0xffffffff
	.align		4
        /*0008*/ 	.word	0x00000000
	.align		4
        /*000c*/ 	.word	0xfffffffe
	.align		4
        /*0010*/ 	.word	0x00000000
	.align		4
        /*0014*/ 	.word	0xfffffffd
	.align		4
        /*0018*/ 	.word	0x00000000
	.align		4
        /*001c*/ 	.word	0xfffffffc


//--------------------- .text._Z5daxpyPdS_dm      --------------------------
	.section	.text._Z5daxpyPdS_dm,"ax",@progbits
	.align	128
        .global         _Z5daxpyPdS_dm
        .type           _Z5daxpyPdS_dm,@function
        .size           _Z5daxpyPdS_dm,(.L_x_3 - _Z5daxpyPdS_dm)
        .other          _Z5daxpyPdS_dm,@"STO_CUDA_ENTRY STV_DEFAULT"
_Z5daxpyPdS_dm:
.text._Z5daxpyPdS_dm:
[----:B------:R-:W-:Y:S01]  /*0000*/  LDC R1, c[0x0][0x37c] ;  /* 0x0000df00ff017b82 */ /* 0x000fe20000000800 */
[----:B------:R-:W0:Y:S07]  /*0010*/  S2R R0, SR_TID.X ;  /* 0x0000000000007919 */ /* 0x000e2e0000002100 */
[----:B------:R-:W0:Y:S01]  /*0020*/  S2UR UR4, SR_CTAID.X ;  /* 0x00000000000479c3 */ /* 0x000e220000002500 */
[----:B------:R-:W1:Y:S07]  /*0030*/  LDCU.64 UR8, c[0x0][0x398] ;  /* 0x00007300ff0877ac */ /* 0x000e6e0008000a00 */
[----:B------:R-:W0:Y:S02]  /*0040*/  LDC R11, c[0x0][0x360] ;  /* 0x0000d800ff0b7b82 */ /* 0x000e240000000800 */
[----:B0-----:R-:W-:-:S05]  /*0050*/  IMAD R0, R11, UR4, R0 ;  /* 0x000000040b007c24 */ /* 0x001fca000f8e0200 */
[----:B-1----:R-:W-:Y:S02]  /*0060*/  ISETP.GE.U32.AND P0, PT, R0, UR8, PT ;  /* 0x0000000800007c0c */ /* 0x002fe4000bf06070 */
[----:B------:R-:W-:-:S04]  /*0070*/  SHF.R.S32.HI R2, RZ, 0x1f, R0 ;  /* 0x0000001fff027819 */ /* 0x000fc80000011400 */
[----:B------:R-:W-:-:S13]  /*0080*/  ISETP.GE.U32.AND.EX P0, PT, R2, UR9, PT, P0 ;  /* 0x0000000902007c0c */ /* 0x000fda000bf06100 */
[----:B------:R-:W-:Y:S05]  /*0090*/  @P0 EXIT ;  /* 0x000000000000094d */ /* 0x000fea0003800000 */
[----:B------:R-:W0:Y:S01]  /*00a0*/  LDCU UR4, c[0x0][0x370] ;  /* 0x00006e00ff0477ac */ /* 0x000e220008000800 */
[----:B------:R-:W-:Y:S02]  /*00b0*/  IMAD.MOV.U32 R7, RZ, RZ, R2 ;  /* 0x000000ffff077224 */ /* 0x000fe400078e0002 */
[----:B------:R-:W-:Y:S01]  /*00c0*/  IMAD.MOV.U32 R6, RZ, RZ, R0 ;  /* 0x000000ffff067224 */ /* 0x000fe200078e0000 */
[----:B------:R-:W1:Y:S01]  /*00d0*/  LDCU.64 UR6, c[0x0][0x358] ;  /* 0x00006b00ff0677ac */ /* 0x000e620008000a00 */
[----:B------:R-:W2:Y:S01]  /*00e0*/  LDCU.64 UR10, c[0x0][0x390] ;  /* 0x00007200ff0a77ac */ /* 0x000ea20008000a00 */
[----:B------:R-:W3:Y:S01]  /*00f0*/  LDCU.128 UR12, c[0x0][0x380] ;  /* 0x00007000ff0c77ac */ /* 0x000ee20008000c00 */
[----:B0-----:R-:W-:-:S07]  /*0100*/  IMAD R11, R11, UR4, RZ ;  /* 0x000000040b0b7c24 */ /* 0x001fce000f8e02ff */
.L_x_0:
[C---:B------:R-:W-:Y:S01]  /*0110*/  IMAD.SHL.U32 R4, R6.reuse, 0x8, RZ ;  /* 0x0000000806047824 */ /* 0x040fe200078e00ff */
[----:B------:R-:W-:-:S04]  /*0120*/  SHF.L.U64.HI R2, R6, 0x3, R7 ;  /* 0x0000000306027819 */ /* 0x000fc80000010207 */
[C---:B---3--:R-:W-:Y:S02]  /*0130*/  IADD3 R8, P0, PT, R4.reuse, UR12, RZ ;  /* 0x0000000c04087c10 */ /* 0x048fe4000ff1e0ff */
[----:B------:R-:W-:Y:S02]  /*0140*/  IADD3 R4, P1, PT, R4, UR14, RZ ;  /* 0x0000000e04047c10 */ /* 0x000fe4000ff3e0ff */
[C---:B------:R-:W-:Y:S02]  /*0150*/  IADD3.X R9, PT, PT, R2.reuse, UR13, RZ, P0, !PT ;  /* 0x0000000d02097c10 */ /* 0x040fe400087fe4ff */
[----:B------:R-:W-:-:S03]  /*0160*/  IADD3.X R5, PT, PT, R2, UR15, RZ, P1, !PT ;  /* 0x0000000f02057c10 */ /* 0x000fc60008ffe4ff */
[----:B-1----:R-:W2:Y:S04]  /*0170*/  LDG.E.64 R2, desc[UR6][R8.64] ;  /* 0x0000000608027981 */ /* 0x002ea8000c1e1b00 */
[----:B------:R-:W2:Y:S02]  /*0180*/  LDG.E.64 R6, desc[UR6][R4.64] ;  /* 0x0000000604067981 */ /* 0x000ea4000c1e1b00 */
[----:B--2---:R-:W-:Y:S01]  /*0190*/  DFMA R2, R2, UR10, R6 ;  /* 0x0000000a02027c2b */ /* 0x004fe20008000006 */
[----:B------:R-:W-:-:S04]  /*01a0*/  IMAD.IADD R6, R11, 0x1, R0 ;  /* 0x000000010b067824 */ /* 0x000fc800078e0200 */
[--C-:B------:R-:W-:Y:S02]  /*01b0*/  IMAD.MOV.U32 R0, RZ, RZ, R6.reuse ;  /* 0x000000ffff007224 */ /* 0x100fe400078e0006 */
[----:B------:R0:W-:Y:S01]  /*01c0*/  STG.E.64 desc[UR6][R4.64], R2 ;  /* 0x0000000204007986 */ /* 0x0001e2000c101b06 */
[----:B------:R-:W-:Y:S02]  /*01d0*/  ISETP.GE.U32.AND P0, PT, R6, UR8, PT ;  /* 0x0000000806007c0c */ /* 0x000fe4000bf06070 */
[----:B------:R-:W-:-:S04]  /*01e0*/  SHF.R.S32.HI R7, RZ, 0x1f, R6 ;  /* 0x0000001fff077819 */ /* 0x000fc80000011406 */
[----:B------:R-:W-:-:S13]  /*01f0*/  ISETP.GE.U32.AND.EX P0, PT, R7, UR9, PT, P0 ;  /* 0x0000000907007c0c */ /* 0x000fda000bf06100 */
[----:B0-----:R-:W-:Y:S05]  /*0200*/  @!P0 BRA `(.L_x_0) ;  /* 0xfffffffc00c08947 */ /* 0x001fea000383ffff */
[----:B------:R-:W-:Y:S05]  /*0210*/  EXIT ;  /* 0x000000000000794d */ /* 0x000fea0003800000 */
.L_x_1:
[----:B------:R-:W-:-:S00]  /*0220*/  BRA `(.L_x_1) ;  /* 0xfffffffc00fc7947 */ /* 0x000fc0000383ffff */
[----:B------:R-:W-:-:S00]  /*0230*/  NOP ;  /* 0x0000000000007918 */ /* 0x000fc00000000000 */
        /* <DEDUP_REMOVED lines=12> */
.L_x_3:


//--------------------- .text._Z4initPdS_m        --------------------------
	.section	.text._Z4initPdS_m,"ax",@progbits
	.align	128
        .global         _Z4initPdS_m
        .type           _Z4initPdS_m,@function
        .size           _Z4initPdS_m,(.L_x_4 - _Z4initPdS_m)
        .other          _Z4initPdS_m,@"STO_CUDA_ENTRY STV_DEFAULT"
_Z4initPdS_m:
.text._Z4initPdS_m:
[----:B------:R-:W-:Y:S01]  /*0000*/  LDC R1, c[0x0][0x37c] ;  /* 0x0000df00ff017b82 */ /* 0x000fe20000000800 */
[----:B------:R-:W0:Y:S07]  /*0010*/  S2R R3, SR_TID.X ;  /* 0x0000000000037919 */ /* 0x000e2e0000002100 */
[----:B------:R-:W0:Y:S01]  /*0020*/  S2UR UR4, SR_CTAID.X ;  /* 0x00000000000479c3 */ /* 0x000e220000002500 */
[----:B------:R-:W1:Y:S07]  /*0030*/  LDCU.64 UR6, c[0x0][0x390] ;  /* 0x00007200ff0677ac */ /* 0x000e6e0008000a00 */
[----:B------:R-:W0:Y:S02]  /*0040*/  LDC R0, c[0x0][0x360] ;  /* 0x0000d800ff007b82 */ /* 0x000e240000000800 */
[----:B0-----:R-:W-:-:S05]  /*0050*/  IMAD R0, R0, UR4, R3 ;  /* 0x0000000400007c24 */ /* 0x001fca000f8e0203 */
[----:B-1----:R-:W-:-:S04]  /*0060*/  ISETP.GE.U32.AND P0, PT, R0, UR6, PT ;  /* 0x0000000600007c0c */ /* 0x002fc8000bf06070 */
[----:B------:R-:W-:-:S13]  /*0070*/  ISETP.GE.U32.AND.EX P0, PT, RZ, UR7, PT, P0 ;  /* 0x00000007ff007c0c */ /* 0x000fda000bf06100 */
[----:B------:R-:W-:Y:S05]  /*0080*/  @P0 EXIT ;  /* 0x000000000000094d */ /* 0x000fea0003800000 */
[----:B------:R-:W0:Y:S01]  /*0090*/  LDCU.128 UR8, c[0x0][0x380] ;  /* 0x00007000ff0877ac */ /* 0x000e220008000c00 */
[----:B------:R-:W1:Y:S01]  /*00a0*/  I2F.F64.U32 R2, R0 ;  /* 0x0000000000027312 */ /* 0x000e620000201800 */
[----:B------:R-:W-:Y:S01]  /*00b0*/  IMAD.SHL.U32 R6, R0, 0x8, RZ ;  /* 0x0000000800067824 */ /* 0x000fe200078e00ff */
[----:B------:R-:W-:Y:S01]  /*00c0*/  SHF.R.U32.HI R7, RZ, 0x1d, R0 ;  /* 0x0000001dff077819 */ /* 0x000fe20000011600 */
[----:B------:R-:W1:Y:S03]  /*00d0*/  LDCU.64 UR4, c[0x0][0x358] ;  /* 0x00006b00ff0477ac */ /* 0x000e660008000a00 */
[C---:B0-----:R-:W-:Y:S02]  /*00e0*/  IADD3 R4, P0, PT, R6.reuse, UR8, RZ ;  /* 0x0000000806047c10 */ /* 0x041fe4000ff1e0ff */
[----:B------:R-:W-:Y:S02]  /*00f0*/  IADD3 R6, P1, PT, R6, UR10, RZ ;  /* 0x0000000a06067c10 */ /* 0x000fe4000ff3e0ff */
[----:B------:R-:W-:-:S02]  /*0100*/  IADD3.X R5, PT, PT, R7, UR9, RZ, P0, !PT ;  /* 0x0000000907057c10 */ /* 0x000fc400087fe4ff */
[----:B------:R-:W-:-:S03]  /*0110*/  IADD3.X R7, PT, PT, R7, UR11, RZ, P1, !PT ;  /* 0x0000000b07077c10 */ /* 0x000fc60008ffe4ff */
[----:B-1----:R-:W-:Y:S04]  /*0120*/  STG.E.64 desc[UR4][R4.64], R2 ;  /* 0x0000000204007986 */ /* 0x002fe8000c101b04 */
[----:B------:R-:W-:Y:S01]  /*0130*/  STG.E.64 desc[UR4][R6.64], R2 ;  /* 0x0000000206007986 */ /* 0x000fe2000c101b04 */
[----:B------:R-:W-:Y:S05]  /*0140*/  EXIT ;  /* 0x000000000000794d */ /* 0x000fea0003800000 */
.L_x_2:
        /* <DEDUP_REMOVED lines=11> */
.L_x_4:


//--------------------- .nv.shared.reserved.0     --------------------------
	.section	.nv.shared.reserved.0,"aw",@nobits
	.weak		__nv_reservedSMEM_offset_0_alias
	.size		__nv_reservedSMEM_offset_0_alias, 0, 64
	.other		__nv_reservedSMEM_offset_0_alias,@"STO_CUDA_RESERVED_SHARED STV_DEFAULT"
__nv_reservedSMEM_offset_0_alias:
	.zero		0
	.zero		64


//--------------------- .nv.constant0._Z5daxpyPdS_dm --------------------------
	.section	.nv.constant0._Z5daxpyPdS_dm,"a",@progbits
	.sectionflags	@""
	.align	4
.nv.constant0._Z5daxpyPdS_dm:
	.zero		928


//--------------------- .nv.constant0._Z4initPdS_m --------------------------
	.section	.nv.constant0._Z4initPdS_m,"a",@progbits
	.sectionflags	@""
	.align	4
.nv.constant0._Z4initPdS_m:
	.zero		920


//--------------------- SYMBOLS --------------------------

	.type		.nv.reservedSmem.offset0,@object
	.size		.nv.reservedSmem.offset0,0x4
